//
// Generated by NVIDIA NVVM Compiler
//
// Compiler Build ID: CL-36424714
// Cuda compilation tools, release 13.0, V13.0.88
// Based on NVVM 20.0.0
//

.version 9.0
.target sm_100
.address_size 64

	// .globl	greyscale01

.visible .entry greyscale01(
	.param .u64 .ptr .align 1 greyscale01_param_0,
	.param .u64 .ptr .align 1 greyscale01_param_1,
	.param .u32 greyscale01_param_2,
	.param .u32 greyscale01_param_3,
	.param .u32 greyscale01_param_4,
	.param .u8 greyscale01_param_5
)
{
	.reg .pred 	%p<6>;
	.reg .b16 	%rs<8>;
	.reg .b32 	%r<20>;
	.reg .b32 	%f<16>;
	.reg .b64 	%rd<8>;

	ld.param.u64 	%rd3, [greyscale01_param_0];
	ld.param.u64 	%rd4, [greyscale01_param_1];
	ld.param.u32 	%r4, [greyscale01_param_2];
	ld.param.u32 	%r6, [greyscale01_param_3];
	ld.param.u32 	%r5, [greyscale01_param_4];
	ld.param.u8 	%rs1, [greyscale01_param_5];
	mov.u32 	%r8, %ctaid.x;
	mov.u32 	%r9, %ntid.x;
	mov.u32 	%r10, %tid.x;
	mad.lo.s32 	%r1, %r8, %r9, %r10;
	mov.u32 	%r11, %ctaid.y;
	mov.u32 	%r12, %ntid.y;
	mov.u32 	%r13, %tid.y;
	mad.lo.s32 	%r14, %r11, %r12, %r13;
	setp.ge.s32 	%p1, %r1, %r4;
	setp.ge.s32 	%p2, %r14, %r6;
	or.pred  	%p3, %p1, %p2;
	@%p3 bra 	$L__BB0_4;
	mad.lo.s32 	%r3, %r4, %r14, %r1;
	setp.lt.s32 	%p4, %r5, 3;
	@%p4 bra 	$L__BB0_4;
	mul.lo.s32 	%r15, %r3, %r5;
	cvt.s64.s32 	%rd5, %r15;
	cvta.to.global.u64 	%rd6, %rd3;
	add.s64 	%rd1, %rd6, %rd5;
	ld.global.u8 	%rs2, [%rd1];
	ld.global.u8 	%rs3, [%rd1+1];
	ld.global.u8 	%rs4, [%rd1+2];
	cvt.rn.f32.u16 	%f1, %rs2;
	cvt.rn.f32.u16 	%f2, %rs3;
	mul.f32 	%f3, %f2, 0f3F1645A2;
	fma.rn.f32 	%f4, %f1, 0f3E991687, %f3;
	cvt.rn.f32.u16 	%f5, %rs4;
	fma.rn.f32 	%f6, %f5, 0f3DE978D5, %f4;
	cvt.rzi.u32.f32 	%r16, %f6;
	cvt.u16.u32 	%rs5, %r16;
	and.b16  	%rs6, %rs5, 255;
	cvt.rn.f32.u16 	%f7, %rs1;
	div.rn.f32 	%f8, %f7, 0f437F0000;
	mov.f32 	%f9, 0f3F800000;
	sub.f32 	%f10, %f9, %f8;
	cvt.rn.f32.u16 	%f11, %rs6;
	mul.f32 	%f12, %f8, %f11;
	fma.rn.f32 	%f13, %f10, %f1, %f12;
	cvt.rzi.u32.f32 	%r17, %f13;
	fma.rn.f32 	%f14, %f10, %f2, %f12;
	cvt.rzi.u32.f32 	%r18, %f14;
	fma.rn.f32 	%f15, %f10, %f5, %f12;
	cvt.rzi.u32.f32 	%r19, %f15;
	cvta.to.global.u64 	%rd7, %rd4;
	add.s64 	%rd2, %rd7, %rd5;
	st.global.u8 	[%rd2], %r17;
	st.global.u8 	[%rd2+1], %r18;
	st.global.u8 	[%rd2+2], %r19;
	setp.ne.s32 	%p5, %r5, 4;
	@%p5 bra 	$L__BB0_4;
	ld.global.u8 	%rs7, [%rd1+3];
	st.global.u8 	[%rd2+3], %rs7;
$L__BB0_4:
	ret;

}


// ===== COMPILED SASS (sm_100) =====

	.target	sm_100

	.elftype	@"ET_EXEC"


//--------------------- .note.nv.tkinfo           --------------------------
	.section	.note.nv.tkinfo,"",@"SHT_NOTE"
	.sectionflags	@"SHF_NOTE_NV_TKINFO"
	.tkinfo
        /*0018*/ 	.word	0x00000002
        /*0030*/ 	.string	""
        /*0030*/ 	.string	"ptxas"
        /*0030*/ 	.string	"Cuda compilation tools, release 13.0, V13.0.88"
        /*0030*/ 	.string	"Build cuda_13.0.r13.0/compiler.36424714_0"
        /*0030*/ 	.string	"-arch sm_100 -m 64 "



//--------------------- .note.nv.cuinfo           --------------------------
	.section	.note.nv.cuinfo,"",@"SHT_NOTE"
	.sectionflags	@"SHF_NOTE_NV_CUINFO"
        /*0018*/ 	.short	0x0002
        /*001a*/ 	.short	0x0064
        /*001c*/ 	.short	0x0082
	.zero		2


//--------------------- .nv.info                  --------------------------
	.section	.nv.info,"",@"SHT_CUDA_INFO"
	.align	4


	//----- nvinfo : EIATTR_REGCOUNT
	.align		4
        /*0000*/ 	.byte	0x04, 0x2f
        /*0002*/ 	.short	(.L_1 - .L_0)
	.align		4
.L_0:
        /*0004*/ 	.word	index@(greyscale01)
        /*0008*/ 	.word	0x00000014


	//----- nvinfo : EIATTR_FRAME_SIZE
	.align		4
.L_1:
        /*000c*/ 	.byte	0x04, 0x11
        /*000e*/ 	.short	(.L_3 - .L_2)
	.align		4
.L_2:
        /*0010*/ 	.word	index@($__internal_0_$__cuda_sm3x_div_rn_noftz_f32_slowpath)
        /*0014*/ 	.word	0x00000000


	//----- nvinfo : EIATTR_FRAME_SIZE
	.align		4
.L_3:
        /*0018*/ 	.byte	0x04, 0x11
        /*001a*/ 	.short	(.L_5 - .L_4)
	.align		4
.L_4:
        /*001c*/ 	.word	index@(greyscale01)
        /*0020*/ 	.word	0x00000000


	//----- nvinfo : EIATTR_MIN_STACK_SIZE
	.align		4
.L_5:
        /*0024*/ 	.byte	0x04, 0x12
        /*0026*/ 	.short	(.L_7 - .L_6)
	.align		4
.L_6:
        /*0028*/ 	.word	index@(greyscale01)
        /*002c*/ 	.word	0x00000000
.L_7:


//--------------------- .nv.compat                --------------------------
	.section	.nv.compat,"",@"SHT_CUDA_COMPAT_INFO"
	.align	4
        /*0000*/ 	.byte	0x02, 0x09, 0x00, 0x00, 0x02, 0x02, 0x01, 0x00, 0x02, 0x05, 0x05, 0x00, 0x03, 0x07, 0x01, 0x01
        /*0010*/ 	.byte	0x02, 0x03, 0x00, 0x00, 0x02, 0x06, 0x01, 0x00, 0x04, 0x0b, 0x08, 0x00, 0x01, 0x00, 0x00, 0x00
        /*0020*/ 	.byte	0x00, 0x00, 0x00, 0x00


//--------------------- .nv.info.greyscale01      --------------------------
	.section	.nv.info.greyscale01,"",@"SHT_CUDA_INFO"
	.sectionflags	@""
	.align	4


	//----- nvinfo : EIATTR_CUDA_API_VERSION
	.align		4
        /*0000*/ 	.byte	0x04, 0x37
        /*0002*/ 	.short	(.L_9 - .L_8)
.L_8:
        /*0004*/ 	.word	0x00000082


	//----- nvinfo : EIATTR_KPARAM_INFO
	.align		4
.L_9:
        /*0008*/ 	.byte	0x04, 0x17
        /*000a*/ 	.short	(.L_11 - .L_10)
.L_10:
        /*000c*/ 	.word	0x00000000
        /*0010*/ 	.short	0x0005
        /*0012*/ 	.short	0x001c
        /*0014*/ 	.byte	0x00, 0xf0, 0x05, 0x00


	//----- nvinfo : EIATTR_KPARAM_INFO
	.align		4
.L_11:
        /*0018*/ 	.byte	0x04, 0x17
        /*001a*/ 	.short	(.L_13 - .L_12)
.L_12:
        /*001c*/ 	.word	0x00000000
        /*0020*/ 	.short	0x0004
        /*0022*/ 	.short	0x0018
        /*0024*/ 	.byte	0x00, 0xf0, 0x11, 0x00


	//----- nvinfo : EIATTR_KPARAM_INFO
	.align		4
.L_13:
        /*0028*/ 	.byte	0x04, 0x17
        /*002a*/ 	.short	(.L_15 - .L_14)
.L_14:
        /*002c*/ 	.word	0x00000000
        /*0030*/ 	.short	0x0003
        /*0032*/ 	.short	0x0014
        /*0034*/ 	.byte	0x00, 0xf0, 0x11, 0x00


	//----- nvinfo : EIATTR_KPARAM_INFO
	.align		4
.L_15:
        /*0038*/ 	.byte	0x04, 0x17
        /*003a*/ 	.short	(.L_17 - .L_16)
.L_16:
        /*003c*/ 	.word	0x00000000
        /*0040*/ 	.short	0x0002
        /*0042*/ 	.short	0x0010
        /*0044*/ 	.byte	0x00, 0xf0, 0x11, 0x00


	//----- nvinfo : EIATTR_KPARAM_INFO
	.align		4
.L_17:
        /*0048*/ 	.byte	0x04, 0x17
        /*004a*/ 	.short	(.L_19 - .L_18)
.L_18:
        /*004c*/ 	.word	0x00000000
        /*0050*/ 	.short	0x0001
        /*0052*/ 	.short	0x0008
        /*0054*/ 	.byte	0x00, 0xf5, 0x21, 0x00


	//----- nvinfo : EIATTR_KPARAM_INFO
	.align		4
.L_19:
        /*0058*/ 	.byte	0x04, 0x17
        /*005a*/ 	.short	(.L_21 - .L_20)
.L_20:
        /*005c*/ 	.word	0x00000000
        /*0060*/ 	.short	0x0000
        /*0062*/ 	.short	0x0000
        /*0064*/ 	.byte	0x00, 0xf5, 0x21, 0x00


	//----- nvinfo : EIATTR_SPARSE_MMA_MASK
	.align		4
.L_21:
        /*0068*/ 	.byte	0x03, 0x50
        /*006a*/ 	.short	0x0000


	//----- nvinfo : EIATTR_MAXREG_COUNT
	.align		4
        /*006c*/ 	.byte	0x03, 0x1b
        /*006e*/ 	.short	0x00ff


	//----- nvinfo : EIATTR_MERCURY_ISA_VERSION
	.align		4
        /*0070*/ 	.byte	0x03, 0x5f
        /*0072*/ 	.short	0x0101


	//----- nvinfo : EIATTR_VRC_CTA_INIT_COUNT
	.align		4
        /*0074*/ 	.byte	0x02, 0x4a
	.zero		1
	.zero		1


	//----- nvinfo : EIATTR_EXIT_INSTR_OFFSETS
	.align		4
        /*0078*/ 	.byte	0x04, 0x1c
        /*007a*/ 	.short	(.L_23 - .L_22)


	//   ....[0]....
.L_22:
        /*007c*/ 	.word	0x000000c0


	//   ....[1]....
        /*0080*/ 	.word	0x00000100


	//   ....[2]....
        /*0084*/ 	.word	0x00000410


	//   ....[3]....
        /*0088*/ 	.word	0x00000440


	//----- nvinfo : EIATTR_CRS_STACK_SIZE
	.align		4
.L_23:
        /*008c*/ 	.byte	0x04, 0x1e
        /*008e*/ 	.short	(.L_25 - .L_24)
.L_24:
        /*0090*/ 	.word	0x00000000


	//----- nvinfo : EIATTR_CBANK_PARAM_SIZE
	.align		4
.L_25:
        /*0094*/ 	.byte	0x03, 0x19
        /*0096*/ 	.short	0x001d


	//----- nvinfo : EIATTR_PARAM_CBANK
	.align		4
        /*0098*/ 	.byte	0x04, 0x0a
        /*009a*/ 	.short	(.L_27 - .L_26)
	.align		4
.L_26:
        /*009c*/ 	.word	index@(.nv.constant0.greyscale01)
        /*00a0*/ 	.short	0x0380
        /*00a2*/ 	.short	0x001d


	//----- nvinfo : EIATTR_SW_WAR
	.align		4
.L_27:
        /*00a4*/ 	.byte	0x04, 0x36
        /*00a6*/ 	.short	(.L_29 - .L_28)
.L_28:
        /*00a8*/ 	.word	0x00000008
.L_29:


//--------------------- .nv.callgraph             --------------------------
	.section	.nv.callgraph,"",@"SHT_CUDA_CALLGRAPH"
	.align	4
	.sectionentsize	8
	.align		4
        /*0000*/ 	.word	0x00000000
	.align		4
        /*0004*/ 	.word	0xffffffff
	.align		4
        /*0008*/ 	.word	0x00000000
	.align		4
        /*000c*/ 	.word	0xfffffffe
	.align		4
        /*0010*/ 	.word	0x00000000
	.align		4
        /*0014*/ 	.word	0xfffffffd
	.align		4
        /*0018*/ 	.word	0x00000000
	.align		4
        /*001c*/ 	.word	0xfffffffc


//--------------------- .text.greyscale01         --------------------------
	.section	.text.greyscale01,"ax",@progbits
	.align	128
        .global         greyscale01
        .type           greyscale01,@function
        .size           greyscale01,(.L_x_10 - greyscale01)
        .other          greyscale01,@"STO_CUDA_ENTRY STV_DEFAULT"
greyscale01:
.text.greyscale01:
[----:B------:R-:W-:Y:S01]  /*0000*/  LDC R1, c[0x0][0x37c] ;  /* 0x0000df00ff017b82 */ /* 0x000fe20000000800 */
[----:B------:R-:W0:Y:S07]  /*0010*/  S2R R2, SR_TID.Y ;  /* 0x0000000000027919 */ /* 0x000e2e0000002200 */
[----:B------:R-:W1:Y:S01]  /*0020*/  LDC R0, c[0x0][0x360] ;  /* 0x0000d800ff007b82 */ /* 0x000e620000000800 */
[----:B------:R-:W2:Y:S01]  /*0030*/  LDCU.64 UR6, c[0x0][0x390] ;  /* 0x00007200ff0677ac */ /* 0x000ea20008000a00 */
[----:B------:R-:W1:Y:S06]  /*0040*/  S2R R5, SR_TID.X ;  /* 0x0000000000057919 */ /* 0x000e6c0000002100 */
[----:B------:R-:W0:Y:S08]  /*0050*/  S2UR UR5, SR_CTAID.Y ;  /* 0x00000000000579c3 */ /* 0x000e300000002600 */
[----:B------:R-:W0:Y:S08]  /*0060*/  LDC R3, c[0x0][0x364] ;  /* 0x0000d900ff037b82 */ /* 0x000e300000000800 */
[----:B------:R-:W1:Y:S01]  /*0070*/  S2UR UR4, SR_CTAID.X ;  /* 0x00000000000479c3 */ /* 0x000e620000002500 */
[----:B0-----:R-:W-:-:S05]  /*0080*/  IMAD R3, R3, UR5, R2 ;  /* 0x0000000503037c24 */ /* 0x001fca000f8e0202 */
[----:B--2---:R-:W-:Y:S01]  /*0090*/  ISETP.GE.AND P0, PT, R3, UR7, PT ;  /* 0x0000000703007c0c */ /* 0x004fe2000bf06270 */
[----:B-1----:R-:W-:-:S05]  /*00a0*/  IMAD R0, R0, UR4, R5 ;  /* 0x0000000400007c24 */ /* 0x002fca000f8e0205 */
[----:B------:R-:W-:-:S13]  /*00b0*/  ISETP.GE.OR P0, PT, R0, UR6, P0 ;  /* 0x0000000600007c0c */ /* 0x000fda0008706670 */
[----:B------:R-:W-:Y:S05]  /*00c0*/  @P0 EXIT ;  /* 0x000000000000094d */ /* 0x000fea0003800000 */
[----:B------:R-:W0:Y:S01]  /*00d0*/  LDC R5, c[0x0][0x398] ;  /* 0x0000e600ff057b82 */ /* 0x000e220000000800 */
[----:B------:R-:W-:Y:S01]  /*00e0*/  IMAD R4, R3, UR6, R0 ;  /* 0x0000000603047c24 */ /* 0x000fe2000f8e0200 */
[----:B0-----:R-:W-:-:S13]  /*00f0*/  ISETP.GE.AND P0, PT, R5, 0x3, PT ;  /* 0x000000030500780c */ /* 0x001fda0003f06270 */
[----:B------:R-:W-:Y:S05]  /*0100*/  @!P0 EXIT ;  /* 0x000000000000894d */ /* 0x000fea0003800000 */
[----:B------:R-:W0:Y:S01]  /*0110*/  LDCU.64 UR4, c[0x0][0x380] ;  /* 0x00007000ff0477ac */ /* 0x000e220008000a00 */
[----:B------:R-:W-:Y:S01]  /*0120*/  IMAD R4, R4, R5, RZ ;  /* 0x0000000504047224 */ /* 0x000fe200078e02ff */
[----:B------:R-:W1:Y:S04]  /*0130*/  LDCU.64 UR6, c[0x0][0x358] ;  /* 0x00006b00ff0677ac */ /* 0x000e680008000a00 */
[----:B------:R-:W-:Y:S02]  /*0140*/  SHF.R.S32.HI R13, RZ, 0x1f, R4 ;  /* 0x0000001fff0d7819 */ /* 0x000fe40000011404 */
[----:B0-----:R-:W-:Y:S01]  /*0150*/  IADD3 R2, P0, PT, R4, UR4, RZ ;  /* 0x0000000404027c10 */ /* 0x001fe2000ff1e0ff */
[----:B------:R-:W0:Y:S03]  /*0160*/  LDCU.U8 UR4, c[0x0][0x39c] ;  /* 0x00007380ff0477ac */ /* 0x000e260008000000 */
[----:B------:R-:W-:-:S05]  /*0170*/  IADD3.X R3, PT, PT, R13, UR5, RZ, P0, !PT ;  /* 0x000000050d037c10 */ /* 0x000fca00087fe4ff */
[----:B-1----:R-:W2:Y:S04]  /*0180*/  LDG.E.U8 R5, desc[UR6][R2.64+0x1] ;  /* 0x0000010602057981 */ /* 0x002ea8000c1e1100 */
[----:B------:R-:W3:Y:S04]  /*0190*/  LDG.E.U8 R7, desc[UR6][R2.64] ;  /* 0x0000000602077981 */ /* 0x000ee8000c1e1100 */
[----:B------:R-:W4:Y:S01]  /*01a0*/  LDG.E.U8 R6, desc[UR6][R2.64+0x2] ;  /* 0x0000020602067981 */ /* 0x000f22000c1e1100 */
[----:B------:R-:W-:Y:S02]  /*01b0*/  IMAD.MOV.U32 R11, RZ, RZ, 0x3b808081 ;  /* 0x3b808081ff0b7424 */ /* 0x000fe400078e00ff */
[----:B------:R-:W-:-:S04]  /*01c0*/  IMAD.MOV.U32 R10, RZ, RZ, 0x437f0000 ;  /* 0x437f0000ff0a7424 */ /* 0x000fc800078e00ff */
[----:B------:R-:W-:-:S04]  /*01d0*/  FFMA R10, R11, -R10, 1 ;  /* 0x3f8000000b0a7423 */ /* 0x000fc8000000080a */
[----:B------:R-:W-:Y:S01]  /*01e0*/  FFMA R11, R10, R11, 0.0039215688593685626984 ;  /* 0x3b8080810a0b7423 */ /* 0x000fe2000000000b */
[----:B--2---:R-:W-:Y:S02]  /*01f0*/  I2FP.F32.U32 R5, R5 ;  /* 0x0000000500057245 */ /* 0x004fe40000201000 */
[----:B---3--:R-:W-:-:S03]  /*0200*/  I2FP.F32.U32 R7, R7 ;  /* 0x0000000700077245 */ /* 0x008fc60000201000 */
[----:B------:R-:W-:Y:S01]  /*0210*/  FMUL R0, R5, 0.58700001239776611328 ;  /* 0x3f1645a205007820 */ /* 0x000fe20000400000 */
[----:B----4-:R-:W-:-:S03]  /*0220*/  I2FP.F32.U32 R6, R6 ;  /* 0x0000000600067245 */ /* 0x010fc60000201000 */
[----:B------:R-:W-:Y:S01]  /*0230*/  FFMA R9, R7, 0.29899999499320983887, R0 ;  /* 0x3e99168707097823 */ /* 0x000fe20000000000 */
[----:B0-----:R-:W-:-:S03]  /*0240*/  I2FP.F32.U32 R0, UR4 ;  /* 0x0000000400007c45 */ /* 0x001fc60008201000 */
[----:B------:R-:W-:Y:S01]  /*0250*/  FFMA R9, R6, 0.11400000005960464478, R9 ;  /* 0x3de978d506097823 */ /* 0x000fe20000000009 */
[----:B------:R-:W-:Y:S01]  /*0260*/  FCHK P0, R0, 255 ;  /* 0x437f000000007902 */ /* 0x000fe20000000000 */
[----:B------:R-:W-:-:S04]  /*0270*/  FFMA R10, R0, R11, RZ ;  /* 0x0000000b000a7223 */ /* 0x000fc800000000ff */
[----:B------:R-:W-:-:S03]  /*0280*/  FFMA R12, R10, -255, R0 ;  /* 0xc37f00000a0c7823 */ /* 0x000fc60000000000 */
[----:B------:R-:W0:Y:S01]  /*0290*/  F2I.U32.TRUNC.NTZ R8, R9 ;  /* 0x0000000900087305 */ /* 0x000e22000020f000 */
[----:B------:R-:W-:Y:S01]  /*02a0*/  FFMA R10, R11, R12, R10 ;  /* 0x0000000c0b0a7223 */ /* 0x000fe2000000000a */
[----:B0-----:R-:W-:Y:S01]  /*02b0*/  LOP3.LUT R8, R8, 0xff, RZ, 0xc0, !PT ;  /* 0x000000ff08087812 */ /* 0x001fe200078ec0ff */
[----:B------:R-:W-:Y:S06]  /*02c0*/  @!P0 BRA `(.L_x_0) ;  /* 0x00000000000c8947 */ /* 0x000fec0003800000 */
[----:B------:R-:W-:-:S07]  /*02d0*/  MOV R10, 0x2f0 ;  /* 0x000002f0000a7802 */ /* 0x000fce0000000f00 */
[----:B------:R-:W-:Y:S05]  /*02e0*/  CALL.REL.NOINC `($__internal_0_$__cuda_sm3x_div_rn_noftz_f32_slowpath) ;  /* 0x0000000000587944 */ /* 0x000fea0003c00000 */
[----:B------:R-:W-:-:S07]  /*02f0*/  IMAD.MOV.U32 R10, RZ, RZ, R0 ;  /* 0x000000ffff0a7224 */ /* 0x000fce00078e0000 */
.L_x_0:
[----:B------:R-:W0:Y:S01]  /*0300*/  I2F.U16 R9, R8 ;  /* 0x0000000800097306 */ /* 0x000e220000101000 */
[----:B------:R-:W1:Y:S01]  /*0310*/  LDC R12, c[0x0][0x398] ;  /* 0x0000e600ff0c7b82 */ /* 0x000e620000000800 */
[----:B------:R-:W2:Y:S01]  /*0320*/  LDCU.64 UR4, c[0x0][0x388] ;  /* 0x00007100ff0477ac */ /* 0x000ea20008000a00 */
[----:B------:R-:W-:Y:S01]  /*0330*/  FADD R0, -R10, 1 ;  /* 0x3f8000000a007421 */ /* 0x000fe20000000100 */
[----:B0-----:R-:W-:-:S04]  /*0340*/  FMUL R9, R9, R10 ;  /* 0x0000000a09097220 */ /* 0x001fc80000400000 */
[-CC-:B------:R-:W-:Y:S01]  /*0350*/  FFMA R7, R7, R0.reuse, R9.reuse ;  /* 0x0000000007077223 */ /* 0x180fe20000000009 */
[-CC-:B------:R-:W-:Y:S01]  /*0360*/  FFMA R10, R5, R0.reuse, R9.reuse ;  /* 0x00000000050a7223 */ /* 0x180fe20000000009 */
[----:B------:R-:W-:Y:S01]  /*0370*/  FFMA R0, R6, R0, R9 ;  /* 0x0000000006007223 */ /* 0x000fe20000000009 */
[----:B--2---:R-:W-:Y:S02]  /*0380*/  IADD3 R4, P1, PT, R4, UR4, RZ ;  /* 0x0000000404047c10 */ /* 0x004fe4000ff3e0ff */
[----:B------:R-:W0:Y:S01]  /*0390*/  F2I.U32.TRUNC.NTZ R11, R10 ;  /* 0x0000000a000b7305 */ /* 0x000e22000020f000 */
[----:B-1----:R-:W-:Y:S02]  /*03a0*/  ISETP.NE.AND P0, PT, R12, 0x4, PT ;  /* 0x000000040c00780c */ /* 0x002fe40003f05270 */
[----:B------:R-:W-:-:S05]  /*03b0*/  IADD3.X R5, PT, PT, R13, UR5, RZ, P1, !PT ;  /* 0x000000050d057c10 */ /* 0x000fca0008ffe4ff */
[----:B------:R-:W1:Y:S01]  /*03c0*/  F2I.U32.TRUNC.NTZ R7, R7 ;  /* 0x0000000700077305 */ /* 0x000e62000020f000 */
[----:B0-----:R0:W-:Y:S07]  /*03d0*/  STG.E.U8 desc[UR6][R4.64+0x1], R11 ;  /* 0x0000010b04007986 */ /* 0x0011ee000c101106 */
[----:B------:R-:W2:Y:S01]  /*03e0*/  F2I.U32.TRUNC.NTZ R9, R0 ;  /* 0x0000000000097305 */ /* 0x000ea2000020f000 */
[----:B-1----:R0:W-:Y:S04]  /*03f0*/  STG.E.U8 desc[UR6][R4.64], R7 ;  /* 0x0000000704007986 */ /* 0x0021e8000c101106 */
[----:B--2---:R0:W-:Y:S01]  /*0400*/  STG.E.U8 desc[UR6][R4.64+0x2], R9 ;  /* 0x0000020904007986 */ /* 0x0041e2000c101106 */
[----:B------:R-:W-:Y:S05]  /*0410*/  @P0 EXIT ;  /* 0x000000000000094d */ /* 0x000fea0003800000 */
[----:B------:R-:W2:Y:S04]  /*0420*/  LDG.E.U8 R3, desc[UR6][R2.64+0x3] ;  /* 0x0000030602037981 */ /* 0x000ea8000c1e1100 */
[----:B--2---:R-:W-:Y:S01]  /*0430*/  STG.E.U8 desc[UR6][R4.64+0x3], R3 ;  /* 0x0000030304007986 */ /* 0x004fe2000c101106 */
[----:B------:R-:W-:Y:S05]  /*0440*/  EXIT ;  /* 0x000000000000794d */ /* 0x000fea0003800000 */
        .weak           $__internal_0_$__cuda_sm3x_div_rn_noftz_f32_slowpath
        .type           $__internal_0_$__cuda_sm3x_div_rn_noftz_f32_slowpath,@function
        .size           $__internal_0_$__cuda_sm3x_div_rn_noftz_f32_slowpath,(.L_x_10 - $__internal_0_$__cuda_sm3x_div_rn_noftz_f32_slowpath)
$__internal_0_$__cuda_sm3x_div_rn_noftz_f32_slowpath:
[--C-:B------:R-:W-:Y:S01]  /*0450*/  SHF.R.U32.HI R9, RZ, 0x17, R0.reuse ;  /* 0x00000017ff097819 */ /* 0x100fe20000011600 */
[----:B------:R-:W-:-:S03]  /*0460*/  IMAD.MOV.U32 R11, RZ, RZ, R0 ;  /* 0x000000ffff0b7224 */ /* 0x000fc600078e0000 */
[----:B------:R-:W-:-:S05]  /*0470*/  LOP3.LUT R9, R9, 0xff, RZ, 0xc0, !PT ;  /* 0x000000ff09097812 */ /* 0x000fca00078ec0ff */
[----:B------:R-:W-:-:S05]  /*0480*/  VIADD R14, R9, 0xffffffff ;  /* 0xffffffff090e7836 */ /* 0x000fca0000000000 */
[----:B------:R-:W-:-:S13]  /*0490*/  ISETP.GT.U32.OR P0, PT, R14, 0xfd, !PT ;  /* 0x000000fd0e00780c */ /* 0x000fda0007f04470 */
[----:B------:R-:W-:Y:S01]  /*04a0*/  @!P0 IMAD.MOV.U32 R12, RZ, RZ, RZ ;  /* 0x000000ffff0c8224 */ /* 0x000fe200078e00ff */
[----:B------:R-:W-:Y:S06]  /*04b0*/  @!P0 BRA `(.L_x_1) ;  /* 0x00000000003c8947 */ /* 0x000fec0003800000 */
[----:B------:R-:W-:-:S13]  /*04c0*/  FSETP.GTU.FTZ.AND P0, PT, |R0|, +INF , PT ;  /* 0x7f8000000000780b */ /* 0x000fda0003f1c200 */
[----:B------:R-:W-:Y:S05]  /*04d0*/  @P0 BRA `(.L_x_2) ;  /* 0x0000000400280947 */ /* 0x000fea0003800000 */
[----:B------:R-:W-:-:S05]  /*04e0*/  IMAD.MOV.U32 R12, RZ, RZ, 0x437f0000 ;  /* 0x437f0000ff0c7424 */ /* 0x000fca00078e00ff */
[----:B------:R-:W-:-:S13]  /*04f0*/  LOP3.LUT P0, RZ, R12, 0x7fffffff, R11, 0xc8, !PT ;  /* 0x7fffffff0cff7812 */ /* 0x000fda000780c80b */
[----:B------:R-:W-:Y:S05]  /*0500*/  @!P0 BRA `(.L_x_3) ;  /* 0x0000000400148947 */ /* 0x000fea0003800000 */
[----:B------:R-:W-:-:S13]  /*0510*/  LOP3.LUT P0, RZ, R11, 0x7fffffff, RZ, 0xc0, !PT ;  /* 0x7fffffff0bff7812 */ /* 0x000fda000780c0ff */
[----:B------:R-:W-:Y:S05]  /*0520*/  @!P0 BRA `(.L_x_4) ;  /* 0x0000000400048947 */ /* 0x000fea0003800000 */
[----:B------:R-:W-:Y:S02]  /*0530*/  FSETP.NEU.FTZ.AND P0, PT, |R0|, +INF , PT ;  /* 0x7f8000000000780b */ /* 0x000fe40003f1d200 */
[----:B------:R-:W-:-:S04]  /*0540*/  LOP3.LUT P1, RZ, R12, 0x7fffffff, RZ, 0xc0, !PT ;  /* 0x7fffffff0cff7812 */ /* 0x000fc8000782c0ff */
[----:B------:R-:W-:-:S13]  /*0550*/  PLOP3.LUT P0, PT, P0, P1, PT, 0x2f, 0xf2 ;  /* 0x0000000000f2781c */ /* 0x000fda0000702577 */
[----:B------:R-:W-:Y:S05]  /*0560*/  @P0 BRA `(.L_x_5) ;  /* 0x0000000000e80947 */ /* 0x000fea0003800000 */
[----:B------:R-:W-:-:S13]  /*0570*/  ISETP.GE.AND P0, PT, R14, RZ, PT ;  /* 0x000000ff0e00720c */ /* 0x000fda0003f06270 */
[----:B------:R-:W-:Y:S02]  /*0580*/  @P0 IMAD.MOV.U32 R12, RZ, RZ, RZ ;  /* 0x000000ffff0c0224 */ /* 0x000fe400078e00ff */
[----:B------:R-:W-:Y:S01]  /*0590*/  @!P0 FFMA R11, R0, 1.84467440737095516160e+19, RZ ;  /* 0x5f800000000b8823 */ /* 0x000fe200000000ff */
[----:B------:R-:W-:-:S07]  /*05a0*/  @!P0 IMAD.MOV.U32 R12, RZ, RZ, -0x40 ;  /* 0xffffffc0ff0c8424 */ /* 0x000fce00078e00ff */
.L_x_1:
[----:B------:R-:W-:Y:S01]  /*05b0*/  UMOV UR4, 0x437f0000 ;  /* 0x437f000000047882 */ /* 0x000fe20000000000 */
[----:B------:R-:W-:Y:S01]  /*05c0*/  VIADD R9, R9, 0xffffff81 ;  /* 0xffffff8109097836 */ /* 0x000fe20000000000 */
[----:B------:R-:W-:-:S03]  /*05d0*/  UIADD3 UR4, UPT, UPT, UR4, -0x3800000, URZ ;  /* 0xfc80000004047890 */ /* 0x000fc6000fffe0ff */
[----:B------:R-:W-:Y:S01]  /*05e0*/  IMAD R0, R9, -0x800000, R11 ;  /* 0xff80000009007824 */ /* 0x000fe200078e020b */
[----:B------:R-:W-:Y:S02]  /*05f0*/  IADD3 R12, PT, PT, R12, -0x7, R9 ;  /* 0xfffffff90c0c7810 */ /* 0x000fe40007ffe009 */
[----:B------:R-:W-:-:S03]  /*0600*/  FADD.FTZ R15, -RZ, -UR4 ;  /* 0x80000004ff0f7e21 */ /* 0x000fc60008010100 */
[----:B------:R-:W0:Y:S02]  /*0610*/  MUFU.RCP R14, UR4 ;  /* 0x00000004000e7d08 */ /* 0x000e240008001000 */
[----:B0-----:R-:W-:-:S04]  /*0620*/  FFMA R17, R14, R15, 1 ;  /* 0x3f8000000e117423 */ /* 0x001fc8000000000f */
[----:B------:R-:W-:-:S04]  /*0630*/  FFMA R17, R14, R17, R14 ;  /* 0x000000110e117223 */ /* 0x000fc8000000000e */
[----:B------:R-:W-:-:S04]  /*0640*/  FFMA R14, R0, R17, RZ ;  /* 0x00000011000e7223 */ /* 0x000fc800000000ff */
[----:B------:R-:W-:-:S04]  /*0650*/  FFMA R11, R15, R14, R0 ;  /* 0x0000000e0f0b7223 */ /* 0x000fc80000000000 */
[----:B------:R-:W-:-:S04]  /*0660*/  FFMA R14, R17, R11, R14 ;  /* 0x0000000b110e7223 */ /* 0x000fc8000000000e */
[----:B------:R-:W-:-:S04]  /*0670*/  FFMA R15, R15, R14, R0 ;  /* 0x0000000e0f0f7223 */ /* 0x000fc80000000000 */
[----:B------:R-:W-:-:S05]  /*0680*/  FFMA R0, R17, R15, R14 ;  /* 0x0000000f11007223 */ /* 0x000fca000000000e */
[----:B------:R-:W-:-:S04]  /*0690*/  SHF.R.U32.HI R11, RZ, 0x17, R0 ;  /* 0x00000017ff0b7819 */ /* 0x000fc80000011600 */
[----:B------:R-:W-:-:S05]  /*06a0*/  LOP3.LUT R11, R11, 0xff, RZ, 0xc0, !PT ;  /* 0x000000ff0b0b7812 */ /* 0x000fca00078ec0ff */
[----:B------:R-:W-:-:S04]  /*06b0*/  IMAD.IADD R16, R11, 0x1, R12 ;  /* 0x000000010b107824 */ /* 0x000fc800078e020c */
[----:B------:R-:W-:-:S05]  /*06c0*/  VIADD R9, R16, 0xffffffff ;  /* 0xffffffff10097836 */ /* 0x000fca0000000000 */
[----:B------:R-:W-:-:S13]  /*06d0*/  ISETP.GE.U32.AND P0, PT, R9, 0xfe, PT ;  /* 0x000000fe0900780c */ /* 0x000fda0003f06070 */
[----:B------:R-:W-:Y:S05]  /*06e0*/  @!P0 BRA `(.L_x_6) ;  /* 0x0000000000808947 */ /* 0x000fea0003800000 */
[----:B------:R-:W-:-:S13]  /*06f0*/  ISETP.GT.AND P0, PT, R16, 0xfe, PT ;  /* 0x000000fe1000780c */ /* 0x000fda0003f04270 */
[----:B------:R-:W-:Y:S05]  /*0700*/  @P0 BRA `(.L_x_7) ;  /* 0x00000000006c0947 */ /* 0x000fea0003800000 */
[----:B------:R-:W-:-:S13]  /*0710*/  ISETP.GE.AND P0, PT, R16, 0x1, PT ;  /* 0x000000011000780c */ /* 0x000fda0003f06270 */
[----:B------:R-:W-:Y:S05]  /*0720*/  @P0 BRA `(.L_x_8) ;  /* 0x0000000000980947 */ /* 0x000fea0003800000 */
[----:B------:R-:W-:Y:S02]  /*0730*/  ISETP.GE.AND P0, PT, R16, -0x18, PT ;  /* 0xffffffe81000780c */ /* 0x000fe40003f06270 */
[----:B------:R-:W-:-:S11]  /*0740*/  LOP3.LUT R0, R0, 0x80000000, RZ, 0xc0, !PT ;  /* 0x8000000000007812 */ /* 0x000fd600078ec0ff */
[----:B------:R-:W-:Y:S05]  /*0750*/  @!P0 BRA `(.L_x_8) ;  /* 0x00000000008c8947 */ /* 0x000fea0003800000 */
[CCC-:B------:R-:W-:Y:S01]  /*0760*/  FFMA.RZ R9, R17.reuse, R15.reuse, R14.reuse ;  /* 0x0000000f11097223 */ /* 0x1c0fe2000000c00e */
[-CC-:B------:R-:W-:Y:S01]  /*0770*/  FFMA.RM R12, R17, R15.reuse, R14.reuse ;  /* 0x0000000f110c7223 */ /* 0x180fe2000000400e */
[C---:B------:R-:W-:Y:S02]  /*0780*/  ISETP.NE.AND P2, PT, R16.reuse, RZ, PT ;  /* 0x000000ff1000720c */ /* 0x040fe40003f45270 */
[C---:B------:R-:W-:Y:S02]  /*0790*/  ISETP.NE.AND P1, PT, R16.reuse, RZ, PT ;  /* 0x000000ff1000720c */ /* 0x040fe40003f25270 */
[----:B------:R-:W-:Y:S01]  /*07a0*/  LOP3.LUT R11, R9, 0x7fffff, RZ, 0xc0, !PT ;  /* 0x007fffff090b7812 */ /* 0x000fe200078ec0ff */
[----:B------:R-:W-:Y:S01]  /*07b0*/  FFMA.RP R9, R17, R15, R14 ;  /* 0x0000000f11097223 */ /* 0x000fe2000000800e */
[----:B------:R-:W-:Y:S02]  /*07c0*/  VIADD R14, R16, 0x20 ;  /* 0x00000020100e7836 */ /* 0x000fe40000000000 */
[----:B------:R-:W-:Y:S01]  /*07d0*/  LOP3.LUT R11, R11, 0x800000, RZ, 0xfc, !PT ;  /* 0x008000000b0b7812 */ /* 0x000fe200078efcff */
[----:B------:R-:W-:Y:S01]  /*07e0*/  IMAD.MOV R15, RZ, RZ, -R16 ;  /* 0x000000ffff0f7224 */ /* 0x000fe200078e0a10 */
[----:B------:R-:W-:-:S02]  /*07f0*/  FSETP.NEU.FTZ.AND P0, PT, R9, R12, PT ;  /* 0x0000000c0900720b */ /* 0x000fc40003f1d000 */
[----:B------:R-:W-:Y:S02]  /*0800*/  SHF.L.U32 R14, R11, R14, RZ ;  /* 0x0000000e0b0e7219 */ /* 0x000fe400000006ff */
[----:B------:R-:W-:Y:S02]  /*0810*/  SEL R12, R15, RZ, P2 ;  /* 0x000000ff0f0c7207 */ /* 0x000fe40001000000 */
[----:B------:R-:W-:Y:S02]  /*0820*/  ISETP.NE.AND P1, PT, R14, RZ, P1 ;  /* 0x000000ff0e00720c */ /* 0x000fe40000f25270 */
[----:B------:R-:W-:Y:S02]  /*0830*/  SHF.R.U32.HI R12, RZ, R12, R11 ;  /* 0x0000000cff0c7219 */ /* 0x000fe4000001160b */
[----:B------:R-:W-:Y:S02]  /*0840*/  PLOP3.LUT P0, PT, P0, P1, PT, 0xf8, 0x8f ;  /* 0x00000000008f781c */ /* 0x000fe40000703f70 */
[----:B------:R-:W-:-:S02]  /*0850*/  SHF.R.U32.HI R14, RZ, 0x1, R12 ;  /* 0x00000001ff0e7819 */ /* 0x000fc4000001160c */
[----:B------:R-:W-:-:S04]  /*0860*/  SEL R9, RZ, 0x1, !P0 ;  /* 0x00000001ff097807 */ /* 0x000fc80004000000 */
[----:B------:R-:W-:-:S04]  /*0870*/  LOP3.LUT R9, R9, 0x1, R14, 0xf8, !PT ;  /* 0x0000000109097812 */ /* 0x000fc800078ef80e */
[----:B------:R-:W-:-:S05]  /*0880*/  LOP3.LUT R9, R9, R12, RZ, 0xc0, !PT ;  /* 0x0000000c09097212 */ /* 0x000fca00078ec0ff */
[----:B------:R-:W-:-:S05]  /*0890*/  IMAD.IADD R9, R14, 0x1, R9 ;  /* 0x000000010e097824 */ /* 0x000fca00078e0209 */
[----:B------:R-:W-:Y:S01]  /*08a0*/  LOP3.LUT R0, R9, R0, RZ, 0xfc, !PT ;  /* 0x0000000009007212 */ /* 0x000fe200078efcff */
[----:B------:R-:W-:Y:S06]  /*08b0*/  BRA `(.L_x_8) ;  /* 0x0000000000347947 */ /* 0x000fec0003800000 */
.L_x_7:
[----:B------:R-:W-:-:S04]  /*08c0*/  LOP3.LUT R0, R0, 0x80000000, RZ, 0xc0, !PT ;  /* 0x8000000000007812 */ /* 0x000fc800078ec0ff */
[----:B------:R-:W-:Y:S01]  /*08d0*/  LOP3.LUT R0, R0, 0x7f800000, RZ, 0xfc, !PT ;  /* 0x7f80000000007812 */ /* 0x000fe200078efcff */
[----:B------:R-:W-:Y:S06]  /*08e0*/  BRA `(.L_x_8) ;  /* 0x0000000000287947 */ /* 0x000fec0003800000 */
.L_x_6:
[----:B------:R-:W-:Y:S01]  /*08f0*/  IMAD R0, R12, 0x800000, R0 ;  /* 0x008000000c007824 */ /* 0x000fe200078e0200 */
[----:B------:R-:W-:Y:S06]  /*0900*/  BRA `(.L_x_8) ;  /* 0x0000000000207947 */ /* 0x000fec0003800000 */
.L_x_5:
[----:B------:R-:W-:-:S04]  /*0910*/  LOP3.LUT R0, R12, 0x80000000, R11, 0x48, !PT ;  /* 0x800000000c007812 */ /* 0x000fc800078e480b */
[----:B------:R-:W-:Y:S01]  /*0920*/  LOP3.LUT R0, R0, 0x7f800000, RZ, 0xfc, !PT ;  /* 0x7f80000000007812 */ /* 0x000fe200078efcff */
[----:B------:R-:W-:Y:S06]  /*0930*/  BRA `(.L_x_8) ;  /* 0x0000000000147947 */ /* 0x000fec0003800000 */
.L_x_4:
[----:B------:R-:W-:Y:S01]  /*0940*/  LOP3.LUT R0, R12, 0x80000000, R11, 0x48, !PT ;  /* 0x800000000c007812 */ /* 0x000fe200078e480b */
[----:B------:R-:W-:Y:S06]  /*0950*/  BRA `(.L_x_8) ;  /* 0x00000000000c7947 */ /* 0x000fec0003800000 */
.L_x_3:
[----:B------:R-:W0:Y:S01]  /*0960*/  MUFU.RSQ R0, -QNAN ;  /* 0xffc0000000007908 */ /* 0x000e220000001400 */
[----:B------:R-:W-:Y:S05]  /*0970*/  BRA `(.L_x_8) ;  /* 0x0000000000047947 */ /* 0x000fea0003800000 */
.L_x_2:
[----:B------:R-:W-:-:S07]  /*0980*/  FADD.FTZ R0, R0, 255 ;  /* 0x437f000000007421 */ /* 0x000fce0000010000 */
.L_x_8:
[----:B------:R-:W-:-:S04]  /*0990*/  IMAD.MOV.U32 R11, RZ, RZ, 0x0 ;  /* 0x00000000ff0b7424 */ /* 0x000fc800078e00ff */
[----:B0-----:R-:W-:Y:S05]  /*09a0*/  RET.REL.NODEC R10 `(greyscale01) ;  /* 0xfffffff40a947950 */ /* 0x001fea0003c3ffff */
.L_x_9:
[----:B------:R-:W-:-:S00]  /*09b0*/  BRA `(.L_x_9) ;  /* 0xfffffffc00fc7947 */ /* 0x000fc0000383ffff */
[----:B------:R-:W-:-:S00]  /*09c0*/  NOP ;  /* 0x0000000000007918 */ /* 0x000fc00000000000 */
        /* <DEDUP_REMOVED lines=11> */
.L_x_10:


//--------------------- .nv.shared.reserved.0     --------------------------
	.section	.nv.shared.reserved.0,"aw",@nobits
	.weak		__nv_reservedSMEM_offset_0_alias
	.size		__nv_reservedSMEM_offset_0_alias, 0, 64
	.other		__nv_reservedSMEM_offset_0_alias,@"STO_CUDA_RESERVED_SHARED STV_DEFAULT"
__nv_reservedSMEM_offset_0_alias:
	.zero		0
	.zero		64


//--------------------- .nv.constant0.greyscale01 --------------------------
	.section	.nv.constant0.greyscale01,"a",@progbits
	.sectionflags	@""
	.align	4
.nv.constant0.greyscale01:
	.zero		925


//--------------------- SYMBOLS --------------------------

	.type		.nv.reservedSmem.offset0,@object
	.size		.nv.reservedSmem.offset0,0x4
